	.headerflags	@"EF_CUDA_TEXMODE_UNIFIED EF_CUDA_64BIT_ADDRESS EF_CUDA_ACCELERATORS EF_CUDA_SM90 EF_CUDA_VIRTUAL_SM(EF_CUDA_SM90)"
	.elftype	@"ET_EXEC"


//--------------------- .nv.info                  --------------------------
	.section	.nv.info,"",@"SHT_CUDA_INFO"
	.align	4


	//----- nvinfo : EIATTR_REGCOUNT
	.align		4
        /*0000*/ 	.byte	0x04, 0x2f
        /*0002*/ 	.short	(.L_1 - .L_0)
	.align		4
.L_0:
        /*0004*/ 	.word	index@(triton_poi_fused_cat_4)
        /*0008*/ 	.word	0x00000010


	//----- nvinfo : EIATTR_MIN_STACK_SIZE
	.align		4
.L_1:
        /*000c*/ 	.byte	0x04, 0x12
        /*000e*/ 	.short	(.L_3 - .L_2)
	.align		4
.L_2:
        /*0010*/ 	.word	index@(triton_poi_fused_cat_4)
        /*0014*/ 	.word	0x00000000


	//----- nvinfo : EIATTR_FRAME_SIZE
	.align		4
.L_3:
        /*0018*/ 	.byte	0x04, 0x11
        /*001a*/ 	.short	(.L_5 - .L_4)
	.align		4
.L_4:
        /*001c*/ 	.word	index@(triton_poi_fused_cat_4)
        /*0020*/ 	.word	0x00000000


	//----- nvinfo : EIATTR_MIN_STACK_SIZE
	.align		4
.L_5:
        /*0024*/ 	.byte	0x04, 0x12
        /*0026*/ 	.short	(.L_7 - .L_6)
	.align		4
.L_6:
        /*0028*/ 	.word	index@(triton_poi_fused_cat_4)
        /*002c*/ 	.word	0x00000000
.L_7:


//--------------------- .nv.info.triton_poi_fused_cat_4 --------------------------
	.section	.nv.info.triton_poi_fused_cat_4,"",@"SHT_CUDA_INFO"
	.sectionflags	@""
	.align	4


	//----- nvinfo : EIATTR_CUDA_API_VERSION
	.align		4
        /*0000*/ 	.byte	0x04, 0x37
        /*0002*/ 	.short	(.L_9 - .L_8)
.L_8:
        /*0004*/ 	.word	0x0000007c


	//----- nvinfo : EIATTR_KPARAM_INFO
	.align		4
.L_9:
        /*0008*/ 	.byte	0x04, 0x17
        /*000a*/ 	.short	(.L_11 - .L_10)
.L_10:
        /*000c*/ 	.word	0x00000000
        /*0010*/ 	.short	0x0004
        /*0012*/ 	.short	0x0020
        /*0014*/ 	.byte	0x00, 0xf0, 0x11, 0x00


	//----- nvinfo : EIATTR_KPARAM_INFO
	.align		4
.L_11:
        /*0018*/ 	.byte	0x04, 0x17
        /*001a*/ 	.short	(.L_13 - .L_12)
.L_12:
        /*001c*/ 	.word	0x00000000
        /*0020*/ 	.short	0x0003
        /*0022*/ 	.short	0x0018
        /*0024*/ 	.byte	0x00, 0xf4, 0x21, 0x00


	//----- nvinfo : EIATTR_KPARAM_INFO
	.align		4
.L_13:
        /*0028*/ 	.byte	0x04, 0x17
        /*002a*/ 	.short	(.L_15 - .L_14)
.L_14:
        /*002c*/ 	.word	0x00000000
        /*0030*/ 	.short	0x0002
        /*0032*/ 	.short	0x0010
        /*0034*/ 	.byte	0x00, 0xf4, 0x21, 0x00


	//----- nvinfo : EIATTR_KPARAM_INFO
	.align		4
.L_15:
        /*0038*/ 	.byte	0x04, 0x17
        /*003a*/ 	.short	(.L_17 - .L_16)
.L_16:
        /*003c*/ 	.word	0x00000000
        /*0040*/ 	.short	0x0001
        /*0042*/ 	.short	0x0008
        /*0044*/ 	.byte	0x00, 0xf4, 0x21, 0x00


	//----- nvinfo : EIATTR_KPARAM_INFO
	.align		4
.L_17:
        /*0048*/ 	.byte	0x04, 0x17
        /*004a*/ 	.short	(.L_19 - .L_18)
.L_18:
        /*004c*/ 	.word	0x00000000
        /*0050*/ 	.short	0x0000
        /*0052*/ 	.short	0x0000
        /*0054*/ 	.byte	0x00, 0xf4, 0x21, 0x00


	//----- nvinfo : EIATTR_SPARSE_MMA_MASK
	.align		4
.L_19:
        /*0058*/ 	.byte	0x03, 0x50
        /*005a*/ 	.short	0x0000


	//----- nvinfo : EIATTR_MAXREG_COUNT
	.align		4
        /*005c*/ 	.byte	0x03, 0x1b
        /*005e*/ 	.short	0x00ff


	//----- nvinfo : EIATTR_EXIT_INSTR_OFFSETS
	.align		4
        /*0060*/ 	.byte	0x04, 0x1c
        /*0062*/ 	.short	(.L_21 - .L_20)


	//   ....[0]....
.L_20:
        /*0064*/ 	.word	0x000002f0


	//   ....[1]....
        /*0068*/ 	.word	0x00000310


	//----- nvinfo : EIATTR_REQNTID
	.align		4
.L_21:
        /*006c*/ 	.byte	0x04, 0x10
        /*006e*/ 	.short	(.L_23 - .L_22)
.L_22:
        /*0070*/ 	.word	0x00000080
        /*0074*/ 	.word	0x00000001
        /*0078*/ 	.word	0x00000001


	//----- nvinfo : EIATTR_CBANK_PARAM_SIZE
	.align		4
.L_23:
        /*007c*/ 	.byte	0x03, 0x19
        /*007e*/ 	.short	0x0024


	//----- nvinfo : EIATTR_PARAM_CBANK
	.align		4
        /*0080*/ 	.byte	0x04, 0x0a
        /*0082*/ 	.short	(.L_25 - .L_24)
	.align		4
.L_24:
        /*0084*/ 	.word	index@(.nv.constant0.triton_poi_fused_cat_4)
        /*0088*/ 	.short	0x0210
        /*008a*/ 	.short	0x0024


	//----- nvinfo : EIATTR_SW_WAR
	.align		4
.L_25:
        /*008c*/ 	.byte	0x04, 0x36
        /*008e*/ 	.short	(.L_27 - .L_26)
.L_26:
        /*0090*/ 	.word	0x00000008
.L_27:


//--------------------- .nv.callgraph             --------------------------
	.section	.nv.callgraph,"",@"SHT_CUDA_CALLGRAPH"
	.align	4
	.sectionentsize	8
	.align		4
        /*0000*/ 	.word	0x00000000
	.align		4
        /*0004*/ 	.word	0xffffffff
	.align		4
        /*0008*/ 	.word	0x00000000
	.align		4
        /*000c*/ 	.word	0xfffffffe
	.align		4
        /*0010*/ 	.word	0x00000000
	.align		4
        /*0014*/ 	.word	0xfffffffd
	.align		4
        /*0018*/ 	.word	0x00000000
	.align		4
        /*001c*/ 	.word	0xfffffffc


//--------------------- .text.triton_poi_fused_cat_4 --------------------------
	.section	.text.triton_poi_fused_cat_4,"ax",@progbits
	.align	128
        .global         triton_poi_fused_cat_4
        .type           triton_poi_fused_cat_4,@function
        .size           triton_poi_fused_cat_4,(.L_x_1 - triton_poi_fused_cat_4)
        .other          triton_poi_fused_cat_4,@"STO_CUDA_ENTRY STV_DEFAULT"
triton_poi_fused_cat_4:
.text.triton_poi_fused_cat_4:
[----:B------:R-:W0:Y:S02]  /*0000*/  LDC R1, c[0x0][0x28] ;  /* 0x00000a00ff017b82 */ /* 0x000e240000000800 */
[----:B------:R-:W1:Y:S01]  /*0010*/  S2R R0, SR_TID.X ;  /* 0x0000000000007919 */ /* 0x000e620000002100 */
[----:B------:R-:W2:Y:S01]  /*0020*/  LDC.64 R4, c[0x0][0x210] ;  /* 0x00008400ff047b82 */ /* 0x000ea20000000a00 */
[----:B------:R-:W-:Y:S01]  /*0030*/  ULDC.64 UR6, c[0x0][0x220] ;  /* 0x0000880000067ab9 */ /* 0x000fe20000000a00 */
[----:B------:R-:W-:Y:S01]  /*0040*/  ULDC.64 UR4, c[0x0][0x208] ;  /* 0x0000820000047ab9 */ /* 0x000fe20000000a00 */
[----:B------:R-:W3:Y:S01]  /*0050*/  S2R R3, SR_CTAID.X ;  /* 0x0000000000037919 */ /* 0x000ee20000002500 */
[----:B-1----:R-:W-:-:S05]  /*0060*/  LOP3.LUT R0, R0, 0x7f, RZ, 0xc0, !PT ;  /* 0x0000007f00007812 */ /* 0x002fca00078ec0ff */
[----:B---3--:R-:W-:-:S05]  /*0070*/  IMAD R0, R3, 0x80, R0 ;  /* 0x0000008003007824 */ /* 0x008fca00078e0200 */
[----:B------:R-:W-:Y:S02]  /*0080*/  SHF.R.S32.HI R3, RZ, 0x1f, R0 ;  /* 0x0000001fff037819 */ /* 0x000fe40000011400 */
[----:B------:R-:W-:Y:S02]  /*0090*/  ISETP.GE.AND P0, PT, R0, 0x200, PT ;  /* 0x000002000000780c */ /* 0x000fe40003f06270 */
[CC--:B------:R-:W-:Y:S02]  /*00a0*/  LEA.HI R6, R3.reuse, R0.reuse, RZ, 0x4 ;  /* 0x0000000003067211 */ /* 0x0c0fe400078f20ff */
[----:B------:R-:W-:Y:S02]  /*00b0*/  LEA.HI R9, R3, R0, RZ, 0x7 ;  /* 0x0000000003097211 */ /* 0x000fe400078f38ff */
[----:B------:R-:W-:Y:S01]  /*00c0*/  SHF.R.S32.HI R7, RZ, 0x4, R6 ;  /* 0x00000004ff077819 */ /* 0x000fe20000011406 */
[----:B------:R-:W1:Y:S01]  /*00d0*/  LDC.64 R2, c[0x0][0x218] ;  /* 0x00008600ff027b82 */ /* 0x000e620000000a00 */
[----:B------:R-:W-:-:S02]  /*00e0*/  SHF.R.S32.HI R10, RZ, 0x7, R9 ;  /* 0x00000007ff0a7819 */ /* 0x000fc40000011409 */
[----:B------:R-:W-:Y:S02]  /*00f0*/  LEA.HI R8, R7, R7, RZ, 0x3 ;  /* 0x0000000707087211 */ /* 0x000fe400078f18ff */
[----:B------:R-:W-:Y:S01]  /*0100*/  LOP3.LUT R9, R9, 0xffffff80, RZ, 0xc0, !PT ;  /* 0xffffff8009097812 */ /* 0x000fe200078ec0ff */
[----:B------:R-:W-:Y:S01]  /*0110*/  IMAD.SHL.U32 R10, R10, 0x40, RZ ;  /* 0x000000400a0a7824 */ /* 0x000fe200078e00ff */
[----:B------:R-:W-:-:S04]  /*0120*/  LOP3.LUT R8, R8, 0xfffffff8, RZ, 0xc0, !PT ;  /* 0xfffffff808087812 */ /* 0x000fc800078ec0ff */
[----:B------:R-:W-:Y:S01]  /*0130*/  IADD3 R11, R10, R0, -R9 ;  /* 0x000000000a0b7210 */ /* 0x000fe20007ffe809 */
[----:B------:R-:W-:Y:S01]  /*0140*/  IMAD.IADD R7, R7, 0x1, -R8 ;  /* 0x0000000107077824 */ /* 0x000fe200078e0a08 */
[----:B------:R-:W-:Y:S02]  /*0150*/  LOP3.LUT R9, R6, 0xfffffff0, RZ, 0xc0, !PT ;  /* 0xfffffff006097812 */ /* 0x000fe400078ec0ff */
[----:B------:R-:W-:Y:S01]  /*0160*/  SHF.R.S32.HI R13, RZ, 0x1f, R10 ;  /* 0x0000001fff0d7819 */ /* 0x000fe2000001140a */
[C---:B------:R-:W-:Y:S01]  /*0170*/  IMAD.SHL.U32 R6, R7.reuse, 0x10, RZ ;  /* 0x0000001007067824 */ /* 0x040fe200078e00ff */
[C---:B------:R-:W-:Y:S01]  /*0180*/  ISETP.GE.AND P2, PT, R7.reuse, 0x4, PT ;  /* 0x000000040700780c */ /* 0x040fe20003f46270 */
[C---:B------:R-:W-:Y:S01]  /*0190*/  IMAD.IADD R9, R0.reuse, 0x1, -R9 ;  /* 0x0000000100097824 */ /* 0x040fe200078e0a09 */
[----:B------:R-:W-:Y:S01]  /*01a0*/  ISETP.GT.AND P1, PT, R7, 0x3, !P0 ;  /* 0x000000030700780c */ /* 0x000fe20004724270 */
[----:B--2---:R-:W-:Y:S01]  /*01b0*/  IMAD.WIDE R4, R11, 0x4, R4 ;  /* 0x000000040b047825 */ /* 0x004fe200078e0204 */
[----:B------:R-:W-:-:S02]  /*01c0*/  ISETP.LT.AND P3, PT, R0, 0x200, !P2 ;  /* 0x000002000000780c */ /* 0x000fc40005761270 */
[----:B------:R-:W-:Y:S02]  /*01d0*/  IADD3 R8, P4, P5, R6, R9, R10 ;  /* 0x0000000906087210 */ /* 0x000fe40007d9e00a */
[----:B------:R-:W-:Y:S02]  /*01e0*/  CS2R R10, SRZ ;  /* 0x00000000000a7805 */ /* 0x000fe4000001ff00 */
[----:B------:R-:W-:Y:S01]  /*01f0*/  SHF.R.S32.HI R9, RZ, 0x1f, R9 ;  /* 0x0000001fff097819 */ /* 0x000fe20000011409 */
[----:B-1----:R-:W-:Y:S01]  /*0200*/  IMAD.WIDE R2, R7, 0x4, R2 ;  /* 0x0000000407027825 */ /* 0x002fe200078e0202 */
[----:B------:R-:W-:-:S04]  /*0210*/  SHF.R.S32.HI R6, RZ, 0x1f, R6 ;  /* 0x0000001fff067819 */ /* 0x000fc80000011406 */
[----:B------:R-:W-:Y:S02]  /*0220*/  IADD3.X R9, R6, R9, R13, P4, P5 ;  /* 0x0000000906097210 */ /* 0x000fe400027ea40d */
[C---:B------:R-:W-:Y:S01]  /*0230*/  LEA R6, P4, R8.reuse, UR6, 0x2 ;  /* 0x0000000608067c11 */ /* 0x040fe2000f8810ff */
[----:B------:R1:W2:Y:S01]  /*0240*/  @P3 LDG.E R11, desc[UR4][R4.64] ;  /* 0x00000004040b3981 */ /* 0x0002a2000c1e1900 */
[----:B------:R-:W-:Y:S02]  /*0250*/  IMAD.MOV.U32 R12, RZ, RZ, RZ ;  /* 0x000000ffff0c7224 */ /* 0x000fe400078e00ff */
[----:B------:R-:W-:Y:S01]  /*0260*/  LEA.HI.X R7, R8, UR7, R9, 0x2, P4 ;  /* 0x0000000708077c11 */ /* 0x000fe2000a0f1409 */
[----:B------:R-:W3:Y:S01]  /*0270*/  @P3 LDG.E.EL R10, desc[UR4][R2.64] ;  /* 0x00000004020a3981 */ /* 0x000ee2000c2e1900 */
[----:B------:R-:W1:Y:S03]  /*0280*/  LDC.64 R8, c[0x0][0x228] ;  /* 0x00008a00ff087b82 */ /* 0x000e660000000a00 */
[----:B------:R-:W4:Y:S01]  /*0290*/  @P1 LDG.E R12, desc[UR4][R6.64+-0x100] ;  /* 0xffff0004060c1981 */ /* 0x000f22000c1e1900 */
[----:B-1----:R-:W-:Y:S01]  /*02a0*/  IMAD.WIDE R4, R0, 0x4, R8 ;  /* 0x0000000400047825 */ /* 0x002fe200078e0208 */
[----:B--2---:R-:W-:-:S02]  /*02b0*/  SEL R11, R11, RZ, P3 ;  /* 0x000000ff0b0b7207 */ /* 0x004fc40001800000 */
[----:B---3--:R-:W-:-:S05]  /*02c0*/  SEL R10, R10, RZ, P3 ;  /* 0x000000ff0a0a7207 */ /* 0x008fca0001800000 */
[----:B------:R-:W-:Y:S01]  /*02d0*/  FADD R11, R11, R10 ;  /* 0x0000000a0b0b7221 */ /* 0x000fe20000000000 */
[----:B----4-:R-:W-:Y:S01]  /*02e0*/  @P2 SEL R11, R12, RZ, P1 ;  /* 0x000000ff0c0b2207 */ /* 0x010fe20000800000 */
[----:B------:R-:W-:Y:S06]  /*02f0*/  @P0 EXIT ;  /* 0x000000000000094d */ /* 0x000fec0003800000 */
[----:B------:R-:W-:Y:S01]  /*0300*/  STG.E desc[UR4][R4.64], R11 ;  /* 0x0000000b04007986 */ /* 0x000fe2000c101904 */
[----:B------:R-:W-:Y:S05]  /*0310*/  EXIT ;  /* 0x000000000000794d */ /* 0x000fea0003800000 */
.L_x_0:
[----:B------:R-:W-:-:S00]  /*0320*/  BRA `(.L_x_0) ;  /* 0xfffffffc00fc7947 */ /* 0x000fc0000383ffff */
[----:B------:R-:W-:-:S00]  /*0330*/  NOP ;  /* 0x0000000000007918 */ /* 0x000fc00000000000 */
        /* <DEDUP_REMOVED lines=12> */
.L_x_1:


//--------------------- .nv.constant0.triton_poi_fused_cat_4 --------------------------
	.section	.nv.constant0.triton_poi_fused_cat_4,"a",@progbits
	.sectionflags	@""
	.align	4
.nv.constant0.triton_poi_fused_cat_4:
	.zero		564
